	.headerflags	@"EF_CUDA_TEXMODE_UNIFIED EF_CUDA_64BIT_ADDRESS EF_CUDA_ACCELERATORS EF_CUDA_SM90 EF_CUDA_VIRTUAL_SM(EF_CUDA_SM90)"
	.elftype	@"ET_EXEC"


//--------------------- .nv.info                  --------------------------
	.section	.nv.info,"",@"SHT_CUDA_INFO"
	.align	4


	//----- nvinfo : EIATTR_REGCOUNT
	.align		4
        /*0000*/ 	.byte	0x04, 0x2f
        /*0002*/ 	.short	(.L_1 - .L_0)
	.align		4
.L_0:
        /*0004*/ 	.word	index@(triton_poi_fused_convolution_max_pool2d_with_indices_relu_4)
        /*0008*/ 	.word	0x00000020


	//----- nvinfo : EIATTR_MIN_STACK_SIZE
	.align		4
.L_1:
        /*000c*/ 	.byte	0x04, 0x12
        /*000e*/ 	.short	(.L_3 - .L_2)
	.align		4
.L_2:
        /*0010*/ 	.word	index@(triton_poi_fused_convolution_max_pool2d_with_indices_relu_4)
        /*0014*/ 	.word	0x00000000


	//----- nvinfo : EIATTR_FRAME_SIZE
	.align		4
.L_3:
        /*0018*/ 	.byte	0x04, 0x11
        /*001a*/ 	.short	(.L_5 - .L_4)
	.align		4
.L_4:
        /*001c*/ 	.word	index@(triton_poi_fused_convolution_max_pool2d_with_indices_relu_4)
        /*0020*/ 	.word	0x00000000


	//----- nvinfo : EIATTR_MIN_STACK_SIZE
	.align		4
.L_5:
        /*0024*/ 	.byte	0x04, 0x12
        /*0026*/ 	.short	(.L_7 - .L_6)
	.align		4
.L_6:
        /*0028*/ 	.word	index@(triton_poi_fused_convolution_max_pool2d_with_indices_relu_4)
        /*002c*/ 	.word	0x00000000
.L_7:


//--------------------- .nv.info.triton_poi_fused_convolution_max_pool2d_with_indices_relu_4 --------------------------
	.section	.nv.info.triton_poi_fused_convolution_max_pool2d_with_indices_relu_4,"",@"SHT_CUDA_INFO"
	.sectionflags	@""
	.align	4


	//----- nvinfo : EIATTR_CUDA_API_VERSION
	.align		4
        /*0000*/ 	.byte	0x04, 0x37
        /*0002*/ 	.short	(.L_9 - .L_8)
.L_8:
        /*0004*/ 	.word	0x0000007c


	//----- nvinfo : EIATTR_KPARAM_INFO
	.align		4
.L_9:
        /*0008*/ 	.byte	0x04, 0x17
        /*000a*/ 	.short	(.L_11 - .L_10)
.L_10:
        /*000c*/ 	.word	0x00000000
        /*0010*/ 	.short	0x0004
        /*0012*/ 	.short	0x001c
        /*0014*/ 	.byte	0x00, 0xf0, 0x11, 0x00


	//----- nvinfo : EIATTR_KPARAM_INFO
	.align		4
.L_11:
        /*0018*/ 	.byte	0x04, 0x17
        /*001a*/ 	.short	(.L_13 - .L_12)
.L_12:
        /*001c*/ 	.word	0x00000000
        /*0020*/ 	.short	0x0003
        /*0022*/ 	.short	0x0018
        /*0024*/ 	.byte	0x00, 0xf0, 0x11, 0x00


	//----- nvinfo : EIATTR_KPARAM_INFO
	.align		4
.L_13:
        /*0028*/ 	.byte	0x04, 0x17
        /*002a*/ 	.short	(.L_15 - .L_14)
.L_14:
        /*002c*/ 	.word	0x00000000
        /*0030*/ 	.short	0x0002
        /*0032*/ 	.short	0x0010
        /*0034*/ 	.byte	0x00, 0xf4, 0x21, 0x00


	//----- nvinfo : EIATTR_KPARAM_INFO
	.align		4
.L_15:
        /*0038*/ 	.byte	0x04, 0x17
        /*003a*/ 	.short	(.L_17 - .L_16)
.L_16:
        /*003c*/ 	.word	0x00000000
        /*0040*/ 	.short	0x0001
        /*0042*/ 	.short	0x0008
        /*0044*/ 	.byte	0x00, 0xf4, 0x21, 0x00


	//----- nvinfo : EIATTR_KPARAM_INFO
	.align		4
.L_17:
        /*0048*/ 	.byte	0x04, 0x17
        /*004a*/ 	.short	(.L_19 - .L_18)
.L_18:
        /*004c*/ 	.word	0x00000000
        /*0050*/ 	.short	0x0000
        /*0052*/ 	.short	0x0000
        /*0054*/ 	.byte	0x00, 0xf4, 0x21, 0x00


	//----- nvinfo : EIATTR_SPARSE_MMA_MASK
	.align		4
.L_19:
        /*0058*/ 	.byte	0x03, 0x50
        /*005a*/ 	.short	0x0000


	//----- nvinfo : EIATTR_MAXREG_COUNT
	.align		4
        /*005c*/ 	.byte	0x03, 0x1b
        /*005e*/ 	.short	0x00ff


	//----- nvinfo : EIATTR_EXIT_INSTR_OFFSETS
	.align		4
        /*0060*/ 	.byte	0x04, 0x1c
        /*0062*/ 	.short	(.L_21 - .L_20)


	//   ....[0]....
.L_20:
        /*0064*/ 	.word	0x00000b30


	//   ....[1]....
        /*0068*/ 	.word	0x00000b50


	//----- nvinfo : EIATTR_REQNTID
	.align		4
.L_21:
        /*006c*/ 	.byte	0x04, 0x10
        /*006e*/ 	.short	(.L_23 - .L_22)
.L_22:
        /*0070*/ 	.word	0x00000100
        /*0074*/ 	.word	0x00000001
        /*0078*/ 	.word	0x00000001


	//----- nvinfo : EIATTR_CBANK_PARAM_SIZE
	.align		4
.L_23:
        /*007c*/ 	.byte	0x03, 0x19
        /*007e*/ 	.short	0x0020


	//----- nvinfo : EIATTR_PARAM_CBANK
	.align		4
        /*0080*/ 	.byte	0x04, 0x0a
        /*0082*/ 	.short	(.L_25 - .L_24)
	.align		4
.L_24:
        /*0084*/ 	.word	index@(.nv.constant0.triton_poi_fused_convolution_max_pool2d_with_indices_relu_4)
        /*0088*/ 	.short	0x0210
        /*008a*/ 	.short	0x0020


	//----- nvinfo : EIATTR_SW_WAR
	.align		4
.L_25:
        /*008c*/ 	.byte	0x04, 0x36
        /*008e*/ 	.short	(.L_27 - .L_26)
.L_26:
        /*0090*/ 	.word	0x00000008
.L_27:


//--------------------- .nv.callgraph             --------------------------
	.section	.nv.callgraph,"",@"SHT_CUDA_CALLGRAPH"
	.align	4
	.sectionentsize	8
	.align		4
        /*0000*/ 	.word	0x00000000
	.align		4
        /*0004*/ 	.word	0xffffffff
	.align		4
        /*0008*/ 	.word	0x00000000
	.align		4
        /*000c*/ 	.word	0xfffffffe
	.align		4
        /*0010*/ 	.word	0x00000000
	.align		4
        /*0014*/ 	.word	0xfffffffd
	.align		4
        /*0018*/ 	.word	0x00000000
	.align		4
        /*001c*/ 	.word	0xfffffffc


//--------------------- .text.triton_poi_fused_convolution_max_pool2d_with_indices_relu_4 --------------------------
	.section	.text.triton_poi_fused_convolution_max_pool2d_with_indices_relu_4,"ax",@progbits
	.sectionflags	@"SHF_BARRIERS=1"
	.align	128
        .global         triton_poi_fused_convolution_max_pool2d_with_indices_relu_4
        .type           triton_poi_fused_convolution_max_pool2d_with_indices_relu_4,@function
        .size           triton_poi_fused_convolution_max_pool2d_with_indices_relu_4,(.L_x_1 - triton_poi_fused_convolution_max_pool2d_with_indices_relu_4)
        .other          triton_poi_fused_convolution_max_pool2d_with_indices_relu_4,@"STO_CUDA_ENTRY STV_DEFAULT"
triton_poi_fused_convolution_max_pool2d_with_indices_relu_4:
.text.triton_poi_fused_convolution_max_pool2d_with_indices_relu_4:
[----:B------:R-:W0:Y:S01]  /*0000*/  LDC R1, c[0x0][0x28] ;  /* 0x00000a00ff017b82 */ /* 0x000e220000000800 */
[----:B------:R-:W1:Y:S07]  /*0010*/  S2R R0, SR_TID.X ;  /* 0x0000000000007919 */ /* 0x000e6e0000002100 */
[----:B------:R-:W2:Y:S01]  /*0020*/  LDC.64 R12, c[0x0][0x210] ;  /* 0x00008400ff0c7b82 */ /* 0x000ea20000000a00 */
[----:B------:R-:W-:Y:S01]  /*0030*/  CS2R R22, SRZ ;  /* 0x0000000000167805 */ /* 0x000fe2000001ff00 */
[----:B------:R-:W-:Y:S01]  /*0040*/  IMAD.MOV.U32 R2, RZ, RZ, RZ ;  /* 0x000000ffff027224 */ /* 0x000fe200078e00ff */
[----:B------:R-:W3:Y:S01]  /*0050*/  S2R R5, SR_CTAID.X ;  /* 0x0000000000057919 */ /* 0x000ee20000002500 */
[----:B------:R-:W-:Y:S01]  /*0060*/  IMAD.MOV.U32 R4, RZ, RZ, RZ ;  /* 0x000000ffff047224 */ /* 0x000fe200078e00ff */
[----:B------:R-:W-:Y:S01]  /*0070*/  ULDC.64 UR6, c[0x0][0x208] ;  /* 0x0000820000067ab9 */ /* 0x000fe20000000a00 */
[----:B------:R-:W-:Y:S01]  /*0080*/  IMAD.MOV.U32 R11, RZ, RZ, RZ ;  /* 0x000000ffff0b7224 */ /* 0x000fe200078e00ff */
[----:B------:R-:W4:Y:S01]  /*0090*/  S2R R3, SR_CTAID.Y ;  /* 0x0000000000037919 */ /* 0x000f220000002600 */
[----:B-1----:R-:W-:Y:S01]  /*00a0*/  SHF.R.U32.HI R28, RZ, 0x4, R0 ;  /* 0x00000004ff1c7819 */ /* 0x002fe20000011600 */
[----:B---3--:R-:W-:-:S03]  /*00b0*/  IMAD.SHL.U32 R5, R5, 0x10, RZ ;  /* 0x0000001005057824 */ /* 0x008fc600078e00ff */
[----:B------:R-:W-:-:S04]  /*00c0*/  SGXT.U32 R28, R28, 0x4 ;  /* 0x000000041c1c781a */ /* 0x000fc80000000000 */
[----:B----4-:R-:W-:Y:S02]  /*00d0*/  PRMT R28, R28, 0x6540, R3 ;  /* 0x000065401c1c7816 */ /* 0x010fe40000000003 */
[----:B------:R-:W-:Y:S02]  /*00e0*/  LOP3.LUT R29, R5, 0xf, R0, 0xf8, !PT ;  /* 0x0000000f051d7812 */ /* 0x000fe400078ef800 */
[C---:B------:R-:W-:Y:S02]  /*00f0*/  LOP3.LUT R14, R28.reuse, 0x40, RZ, 0xfc, !PT ;  /* 0x000000401c0e7812 */ /* 0x040fe400078efcff */
[----:B------:R-:W-:Y:S02]  /*0100*/  ISETP.GE.AND P0, PT, R29, 0x9, PT ;  /* 0x000000091d00780c */ /* 0x000fe40003f06270 */
[----:B------:R-:W-:Y:S01]  /*0110*/  LOP3.LUT R8, R28, 0x20, RZ, 0xfc, !PT ;  /* 0x000000201c087812 */ /* 0x000fe200078efcff */
[----:B------:R-:W-:Y:S01]  /*0120*/  IMAD R15, R14, 0x9, R29 ;  /* 0x000000090e0f7824 */ /* 0x000fe200078e021d */
[----:B------:R-:W-:-:S02]  /*0130*/  LOP3.LUT R6, R28, 0x10, RZ, 0xfc, !PT ;  /* 0x000000101c067812 */ /* 0x000fc400078efcff */
[----:B------:R-:W-:Y:S01]  /*0140*/  LOP3.LUT R16, R28, 0x50, RZ, 0xfc, !PT ;  /* 0x000000501c107812 */ /* 0x000fe200078efcff */
[--C-:B------:R-:W-:Y:S01]  /*0150*/  IMAD R19, R8, 0x9, R29.reuse ;  /* 0x0000000908137824 */ /* 0x100fe200078e021d */
[----:B------:R-:W-:Y:S01]  /*0160*/  LOP3.LUT R10, R28, 0x30, RZ, 0xfc, !PT ;  /* 0x000000301c0a7812 */ /* 0x000fe200078efcff */
[----:B------:R-:W-:Y:S01]  /*0170*/  IMAD R21, R6, 0x9, R29 ;  /* 0x0000000906157824 */ /* 0x000fe200078e021d */
[C---:B------:R-:W-:Y:S01]  /*0180*/  LOP3.LUT R8, R28.reuse, 0x60, RZ, 0xfc, !PT ;  /* 0x000000601c087812 */ /* 0x040fe200078efcff */
[----:B--2---:R-:W-:Y:S01]  /*0190*/  IMAD.WIDE R14, R15, 0x4, R12 ;  /* 0x000000040f0e7825 */ /* 0x004fe200078e020c */
[----:B------:R-:W-:-:S03]  /*01a0*/  LOP3.LUT R24, R28, 0x70, RZ, 0xfc, !PT ;  /* 0x000000701c187812 */ /* 0x000fc600078efcff */
[--C-:B------:R-:W-:Y:S01]  /*01b0*/  IMAD R17, R16, 0x9, R29.reuse ;  /* 0x0000000910117824 */ /* 0x100fe200078e021d */
[----:B------:R-:W-:Y:S01]  /*01c0*/  LOP3.LUT R26, R28, 0x80, RZ, 0xfc, !PT ;  /* 0x000000801c1a7812 */ /* 0x000fe200078efcff */
[----:B------:R-:W-:Y:S01]  /*01d0*/  IMAD R7, R10, 0x9, R29 ;  /* 0x000000090a077824 */ /* 0x000fe200078e021d */
[----:B------:R1:W2:Y:S01]  /*01e0*/  @!P0 LDG.E.EL R22, desc[UR6][R14.64] ;  /* 0x000000060e168981 */ /* 0x0002a2000c2e1900 */
[----:B------:R-:W-:-:S04]  /*01f0*/  IMAD.WIDE R20, R21, 0x4, R12 ;  /* 0x0000000415147825 */ /* 0x000fc800078e020c */
[----:B------:R-:W-:Y:S01]  /*0200*/  IMAD.WIDE R18, R19, 0x4, R12 ;  /* 0x0000000413127825 */ /* 0x000fe200078e020c */
[----:B------:R3:W4:Y:S03]  /*0210*/  @!P0 LDG.E.EL R2, desc[UR6][R20.64] ;  /* 0x0000000614028981 */ /* 0x000726000c2e1900 */
[----:B------:R-:W-:Y:S01]  /*0220*/  IMAD R25, R8, 0x9, R29 ;  /* 0x0000000908197824 */ /* 0x000fe200078e021d */
[C---:B------:R-:W-:Y:S01]  /*0230*/  LOP3.LUT R8, R28.reuse, 0x90, RZ, 0xfc, !PT ;  /* 0x000000901c087812 */ /* 0x040fe200078efcff */
[--C-:B------:R-:W-:Y:S01]  /*0240*/  IMAD.WIDE R16, R17, 0x4, R12.reuse ;  /* 0x0000000411107825 */ /* 0x100fe200078e020c */
[----:B-1----:R-:W-:Y:S01]  /*0250*/  LOP3.LUT R14, R28, 0xa0, RZ, 0xfc, !PT ;  /* 0x000000a01c0e7812 */ /* 0x002fe200078efcff */
[----:B------:R1:W5:Y:S02]  /*0260*/  @!P0 LDG.E.EL R4, desc[UR6][R18.64] ;  /* 0x0000000612048981 */ /* 0x000364000c2e1900 */
[----:B------:R-:W-:Y:S01]  /*0270*/  IMAD.WIDE R6, R7, 0x4, R12 ;  /* 0x0000000407067825 */ /* 0x000fe200078e020c */
[----:B------:R-:W-:Y:S01]  /*0280*/  HFMA2.MMA R10, -RZ, RZ, 0, 0 ;  /* 0x00000000ff0a7435 */ /* 0x000fe200000001ff */
[----:B------:R1:W5:Y:S02]  /*0290*/  @!P0 LDG.E.EL R11, desc[UR6][R16.64] ;  /* 0x00000006100b8981 */ /* 0x000364000c2e1900 */
[----:B---3--:R-:W-:-:S02]  /*02a0*/  IMAD R21, R24, 0x9, R29 ;  /* 0x0000000918157824 */ /* 0x008fc400078e021d */
[--C-:B------:R-:W-:Y:S01]  /*02b0*/  IMAD R15, R8, 0x9, R29.reuse ;  /* 0x00000009080f7824 */ /* 0x100fe200078e021d */
[----:B------:R3:W5:Y:S01]  /*02c0*/  @!P0 LDG.E.EL R23, desc[UR6][R6.64] ;  /* 0x0000000606178981 */ /* 0x000762000c2e1900 */
[--C-:B-1----:R-:W-:Y:S02]  /*02d0*/  IMAD R19, R26, 0x9, R29.reuse ;  /* 0x000000091a137824 */ /* 0x102fe400078e021d */
[----:B------:R-:W-:Y:S02]  /*02e0*/  IMAD.MOV.U32 R9, RZ, RZ, RZ ;  /* 0x000000ffff097224 */ /* 0x000fe400078e00ff */
[----:B0-----:R-:W-:Y:S01]  /*02f0*/  IMAD R17, R14, 0x9, R29 ;  /* 0x000000090e117824 */ /* 0x001fe200078e021d */
[C---:B------:R-:W-:Y:S01]  /*0300*/  LOP3.LUT R26, R28.reuse, 0xb0, RZ, 0xfc, !PT ;  /* 0x000000b01c1a7812 */ /* 0x040fe200078efcff */
[--C-:B------:R-:W-:Y:S01]  /*0310*/  IMAD.WIDE R20, R21, 0x4, R12.reuse ;  /* 0x0000000415147825 */ /* 0x100fe200078e020c */
[----:B------:R-:W-:Y:S02]  /*0320*/  LOP3.LUT R27, R28, 0xc0, RZ, 0xfc, !PT ;  /* 0x000000c01c1b7812 */ /* 0x000fe400078efcff */
[----:B---3--:R-:W-:Y:S01]  /*0330*/  CS2R R6, SRZ ;  /* 0x0000000000067805 */ /* 0x008fe2000001ff00 */
[--C-:B------:R-:W-:Y:S01]  /*0340*/  IMAD.WIDE R18, R19, 0x4, R12.reuse ;  /* 0x0000000413127825 */ /* 0x100fe200078e020c */
[----:B------:R-:W3:Y:S03]  /*0350*/  @!P0 LDG.E.EL R9, desc[UR6][R20.64] ;  /* 0x0000000614098981 */ /* 0x000ee6000c2e1900 */
[----:B------:R-:W-:Y:S01]  /*0360*/  IMAD.MOV.U32 R8, RZ, RZ, RZ ;  /* 0x000000ffff087224 */ /* 0x000fe200078e00ff */
[----:B------:R0:W3:Y:S01]  /*0370*/  @!P0 LDG.E.EL R6, desc[UR6][R18.64] ;  /* 0x0000000612068981 */ /* 0x0000e2000c2e1900 */
[----:B------:R-:W-:-:S04]  /*0380*/  IMAD.WIDE R24, R25, 0x4, R12 ;  /* 0x0000000419187825 */ /* 0x000fc800078e020c */
[--C-:B------:R-:W-:Y:S01]  /*0390*/  IMAD.WIDE R14, R15, 0x4, R12.reuse ;  /* 0x000000040f0e7825 */ /* 0x100fe200078e020c */
[----:B------:R1:W3:Y:S03]  /*03a0*/  @!P0 LDG.E.EL R10, desc[UR6][R24.64] ;  /* 0x00000006180a8981 */ /* 0x0002e6000c2e1900 */
[----:B------:R-:W-:Y:S01]  /*03b0*/  IMAD.WIDE R16, R17, 0x4, R12 ;  /* 0x0000000411107825 */ /* 0x000fe200078e020c */
[----:B------:R1:W3:Y:S03]  /*03c0*/  @!P0 LDG.E.EL R8, desc[UR6][R14.64] ;  /* 0x000000060e088981 */ /* 0x0002e6000c2e1900 */
[--C-:B0-----:R-:W-:Y:S01]  /*03d0*/  IMAD R19, R26, 0x9, R29.reuse ;  /* 0x000000091a137824 */ /* 0x101fe200078e021d */
[----:B------:R0:W3:Y:S01]  /*03e0*/  @!P0 LDG.E.EL R7, desc[UR6][R16.64] ;  /* 0x0000000610078981 */ /* 0x0000e2000c2e1900 */
[----:B------:R-:W-:Y:S01]  /*03f0*/  IMAD R21, R27, 0x9, R29 ;  /* 0x000000091b157824 */ /* 0x000fe200078e021d */
[----:B-1----:R-:W-:-:S02]  /*0400*/  LOP3.LUT R24, R28, 0xd0, RZ, 0xfc, !PT ;  /* 0x000000d01c187812 */ /* 0x002fc400078efcff */
[----:B------:R-:W-:Y:S02]  /*0410*/  CS2R R26, SRZ ;  /* 0x00000000001a7805 */ /* 0x000fe4000001ff00 */
[C---:B------:R-:W-:Y:S01]  /*0420*/  LOP3.LUT R14, R28.reuse, 0xe0, RZ, 0xfc, !PT ;  /* 0x000000e01c0e7812 */ /* 0x040fe200078efcff */
[----:B------:R-:W-:Y:S01]  /*0430*/  IMAD.WIDE R18, R19, 0x4, R12 ;  /* 0x0000000413127825 */ /* 0x000fe200078e020c */
[----:B0-----:R-:W-:-:S03]  /*0440*/  LOP3.LUT R16, R28, 0xf0, RZ, 0xfc, !PT ;  /* 0x000000f01c107812 */ /* 0x001fc600078efcff */
[----:B------:R-:W-:Y:S01]  /*0450*/  IMAD.WIDE R20, R21, 0x4, R12 ;  /* 0x0000000415147825 */ /* 0x000fe200078e020c */
[----:B------:R0:W3:Y:S03]  /*0460*/  @!P0 LDG.E.EL R26, desc[UR6][R18.64] ;  /* 0x00000006121a8981 */ /* 0x0000e6000c2e1900 */
[--C-:B------:R-:W-:Y:S01]  /*0470*/  IMAD R25, R24, 0x9, R29.reuse ;  /* 0x0000000918197824 */ /* 0x100fe200078e021d */
[----:B------:R1:W3:Y:S01]  /*0480*/  @!P0 LDG.E.EL R27, desc[UR6][R20.64] ;  /* 0x00000006141b8981 */ /* 0x0002e2000c2e1900 */
[--C-:B------:R-:W-:Y:S02]  /*0490*/  IMAD R15, R28, 0x9, R29.reuse ;  /* 0x000000091c0f7824 */ /* 0x100fe400078e021d */
[--C-:B------:R-:W-:Y:S02]  /*04a0*/  IMAD R17, R14, 0x9, R29.reuse ;  /* 0x000000090e117824 */ /* 0x100fe400078e021d */
[----:B------:R-:W-:Y:S01]  /*04b0*/  IMAD R29, R16, 0x9, R29 ;  /* 0x00000009101d7824 */ /* 0x000fe200078e021d */
[----:B0-----:R-:W-:Y:S01]  /*04c0*/  CS2R R18, SRZ ;  /* 0x0000000000127805 */ /* 0x001fe2000001ff00 */
[----:B------:R-:W-:Y:S01]  /*04d0*/  IMAD.WIDE R24, R25, 0x4, R12 ;  /* 0x0000000419187825 */ /* 0x000fe200078e020c */
[----:B-1----:R-:W-:-:S03]  /*04e0*/  CS2R R20, SRZ ;  /* 0x0000000000147805 */ /* 0x002fc6000001ff00 */
[--C-:B------:R-:W-:Y:S01]  /*04f0*/  IMAD.WIDE R16, R17, 0x4, R12.reuse ;  /* 0x0000000411107825 */ /* 0x100fe200078e020c */
[----:B------:R-:W3:Y:S03]  /*0500*/  @!P0 LDG.E.EL R18, desc[UR6][R24.64] ;  /* 0x0000000618128981 */ /* 0x000ee6000c2e1900 */
[--C-:B------:R-:W-:Y:S01]  /*0510*/  IMAD.WIDE R14, R15, 0x4, R12.reuse ;  /* 0x000000040f0e7825 */ /* 0x100fe200078e020c */
[----:B------:R-:W3:Y:S03]  /*0520*/  @!P0 LDG.E.EL R19, desc[UR6][R16.64] ;  /* 0x0000000610138981 */ /* 0x000ee6000c2e1900 */
[----:B------:R-:W-:Y:S01]  /*0530*/  IMAD.WIDE R12, R29, 0x4, R12 ;  /* 0x000000041d0c7825 */ /* 0x000fe200078e020c */
[----:B------:R-:W3:Y:S04]  /*0540*/  @!P0 LDG.E.EL R20, desc[UR6][R14.64] ;  /* 0x000000060e148981 */ /* 0x000ee8000c2e1900 */
[----:B------:R0:W3:Y:S01]  /*0550*/  @!P0 LDG.E.EL R21, desc[UR6][R12.64] ;  /* 0x000000060c158981 */ /* 0x0000e2000c2e1900 */
[----:B------:R-:W1:Y:S01]  /*0560*/  S2R R28, SR_TID.X ;  /* 0x00000000001c7919 */ /* 0x000e620000002100 */
[----:B------:R-:W1:Y:S01]  /*0570*/  S2UR UR5, SR_CgaCtaId ;  /* 0x00000000000579c3 */ /* 0x000e620000008800 */
[----:B------:R-:W-:Y:S01]  /*0580*/  UMOV UR4, 0x400 ;  /* 0x0000040000047882 */ /* 0x000fe20000000000 */
[----:B0-----:R-:W-:Y:S01]  /*0590*/  SHF.L.U32 R12, R0, 0x2, RZ ;  /* 0x00000002000c7819 */ /* 0x001fe200000006ff */
[----:B-1----:R-:W-:Y:S01]  /*05a0*/  UPRMT UR4, UR5, 0x654, UR4 ;  /* 0x0000065405047896 */ /* 0x002fe20008000004 */
[----:B------:R-:W-:Y:S01]  /*05b0*/  IMAD.SHL.U32 R24, R28, 0x100, RZ ;  /* 0x000001001c187824 */ /* 0x000fe200078e00ff */
[----:B------:R-:W-:-:S04]  /*05c0*/  SHF.R.U32.HI R25, RZ, 0x4, R28 ;  /* 0x00000004ff197819 */ /* 0x000fc8000001161c */
[----:B------:R-:W-:Y:S02]  /*05d0*/  SGXT.U32 R25, R25, 0x4 ;  /* 0x000000041919781a */ /* 0x000fe40000000000 */
[----:B------:R-:W-:-:S04]  /*05e0*/  LOP3.LUT R24, R24, 0xf00, RZ, 0xc0, !PT ;  /* 0x00000f0018187812 */ /* 0x000fc800078ec0ff */
[C---:B------:R-:W-:Y:S02]  /*05f0*/  LOP3.LUT R16, R24.reuse, R25, RZ, 0xfc, !PT ;  /* 0x0000001918107212 */ /* 0x040fe400078efcff */
[----:B------:R-:W-:-:S05]  /*0600*/  LEA.HI R15, R24, UR4, RZ, 0x1c ;  /* 0x00000004180f7c11 */ /* 0x000fca000f8fe0ff */
[----:B------:R-:W-:Y:S01]  /*0610*/  IMAD R13, R16, 0x4, R15 ;  /* 0x00000004100d7824 */ /* 0x000fe200078e020f */
[----:B------:R-:W-:-:S04]  /*0620*/  LOP3.LUT R12, R12, 0xfc, RZ, 0xc0, !PT ;  /* 0x000000fc0c0c7812 */ /* 0x000fc800078ec0ff */
[--C-:B------:R-:W-:Y:S02]  /*0630*/  PRMT R12, R12, 0x6540, R3.reuse ;  /* 0x000065400c0c7816 */ /* 0x100fe40000000003 */
[----:B------:R-:W-:-:S04]  /*0640*/  SHF.R.S32.HI R3, RZ, 0x17, R3 ;  /* 0x00000017ff037819 */ /* 0x000fc80000011403 */
[----:B------:R-:W-:-:S04]  /*0650*/  SGXT R3, R3, 0x1 ;  /* 0x000000010303781a */ /* 0x000fc80000000200 */
[----:B------:R-:W-:Y:S02]  /*0660*/  LEA.HI R3, R3, R12, RZ, 0x7 ;  /* 0x0000000c03037211 */ /* 0x000fe400078f38ff */
[----:B------:R-:W-:-:S04]  /*0670*/  SHF.R.U32.HI R0, RZ, 0x6, R0 ;  /* 0x00000006ff007819 */ /* 0x000fc80000011600 */
[----:B------:R-:W-:Y:S02]  /*0680*/  SGXT.U32 R0, R0, 0x2 ;  /* 0x000000020000781a */ /* 0x000fe40000000000 */
[----:B------:R-:W-:Y:S01]  /*0690*/  ISETP.GE.AND P3, PT, R5, RZ, PT ;  /* 0x000000ff0500720c */ /* 0x000fe20003f66270 */
[----:B--2---:R-:W-:Y:S04]  /*06a0*/  STS [R13+0x100], R22 ;  /* 0x000100160d007388 */ /* 0x004fe80000000800 */
[----:B----4-:R0:W-:Y:S04]  /*06b0*/  STS [R13+0x40], R2 ;  /* 0x000040020d007388 */ /* 0x0101e80000000800 */
[----:B-----5:R1:W-:Y:S04]  /*06c0*/  STS [R13+0x80], R4 ;  /* 0x000080040d007388 */ /* 0x0203e80000000800 */
[----:B------:R-:W-:Y:S04]  /*06d0*/  STS [R13+0x140], R11 ;  /* 0x0001400b0d007388 */ /* 0x000fe80000000800 */
[----:B------:R-:W-:Y:S01]  /*06e0*/  STS [R13+0xc0], R23 ;  /* 0x0000c0170d007388 */ /* 0x000fe20000000800 */
[----:B0-----:R-:W-:Y:S01]  /*06f0*/  SHF.R.U32.HI R2, RZ, 0x2, R28 ;  /* 0x00000002ff027819 */ /* 0x001fe2000001161c */
[----:B------:R-:W-:-:S02]  /*0700*/  IMAD.SHL.U32 R28, R28, 0x4, RZ ;  /* 0x000000041c1c7824 */ /* 0x000fc400078e00ff */
[----:B---3--:R-:W-:Y:S04]  /*0710*/  STS [R13+0x1c0], R9 ;  /* 0x0001c0090d007388 */ /* 0x008fe80000000800 */
[----:B------:R-:W-:Y:S04]  /*0720*/  STS [R13+0x200], R6 ;  /* 0x000200060d007388 */ /* 0x000fe80000000800 */
[----:B------:R-:W-:Y:S04]  /*0730*/  STS [R13+0x180], R10 ;  /* 0x0001800a0d007388 */ /* 0x000fe80000000800 */
[----:B------:R-:W-:Y:S04]  /*0740*/  STS [R13+0x240], R8 ;  /* 0x000240080d007388 */ /* 0x000fe80000000800 */
[----:B------:R0:W-:Y:S01]  /*0750*/  STS [R13+0x280], R7 ;  /* 0x000280070d007388 */ /* 0x0001e20000000800 */
[----:B-1----:R-:W-:-:S03]  /*0760*/  LOP3.LUT R4, R2, 0x30, RZ, 0xc0, !PT ;  /* 0x0000003002047812 */ /* 0x002fc600078ec0ff */
[----:B------:R-:W-:Y:S04]  /*0770*/  STS [R13+0x2c0], R26 ;  /* 0x0002c01a0d007388 */ /* 0x000fe80000000800 */
[----:B------:R-:W-:Y:S04]  /*0780*/  STS [R13+0x300], R27 ;  /* 0x0003001b0d007388 */ /* 0x000fe80000000800 */
[----:B------:R-:W-:Y:S04]  /*0790*/  STS [R13+0x340], R18 ;  /* 0x000340120d007388 */ /* 0x000fe80000000800 */
[----:B------:R-:W-:Y:S04]  /*07a0*/  STS [R13+0x380], R19 ;  /* 0x000380130d007388 */ /* 0x000fe80000000800 */
[----:B------:R-:W-:Y:S04]  /*07b0*/  STS [R13], R20 ;  /* 0x000000140d007388 */ /* 0x000fe80000000800 */
[----:B------:R1:W-:Y:S01]  /*07c0*/  STS [R13+0x3c0], R21 ;  /* 0x0003c0150d007388 */ /* 0x0003e20000000800 */
[----:B------:R-:W-:Y:S01]  /*07d0*/  LOP3.LUT R2, R28, 0x3fc, RZ, 0xc0, !PT ;  /* 0x000003fc1c027812 */ /* 0x000fe200078ec0ff */
[----:B0-----:R-:W-:-:S04]  /*07e0*/  VIADD R7, R4, UR4 ;  /* 0x0000000404077c36 */ /* 0x001fc80008000000 */
[C---:B------:R-:W-:Y:S01]  /*07f0*/  IMAD R8, R2.reuse, 0x4, R7 ;  /* 0x0000000402087824 */ /* 0x040fe200078e0207 */
[----:B------:R-:W-:Y:S01]  /*0800*/  BAR.SYNC.DEFER_BLOCKING 0x0 ;  /* 0x0000000000007b1d */ /* 0x000fe20000010000 */
[C---:B------:R-:W-:Y:S02]  /*0810*/  LOP3.LUT R4, R2.reuse, 0x400, RZ, 0xfc, !PT ;  /* 0x0000040002047812 */ /* 0x040fe400078efcff */
[----:B------:R-:W-:Y:S02]  /*0820*/  LOP3.LUT R7, R3, 0xffffff80, RZ, 0xc0, !PT ;  /* 0xffffff8003077812 */ /* 0x000fe400078ec0ff */
[----:B------:R-:W-:Y:S02]  /*0830*/  SHF.R.U32.HI R6, RZ, 0x4, R4 ;  /* 0x00000004ff067819 */ /* 0x000fe40000011604 */
[C---:B------:R-:W-:Y:S02]  /*0840*/  LOP3.LUT R14, R2.reuse, 0x800, RZ, 0xfc, !PT ;  /* 0x00000800020e7812 */ /* 0x040fe400078efcff */
[----:B------:R-:W-:-:S02]  /*0850*/  LOP3.LUT R15, R2, 0xc00, RZ, 0xfc, !PT ;  /* 0x00000c00020f7812 */ /* 0x000fc400078efcff */
[----:B------:R-:W-:Y:S02]  /*0860*/  IADD3 R4, R12, -R7, RZ ;  /* 0x800000070c047210 */ /* 0x000fe40007ffe0ff */
[----:B------:R-:W-:Y:S02]  /*0870*/  LOP3.LUT R12, R6, 0x70, RZ, 0xc0, !PT ;  /* 0x00000070060c7812 */ /* 0x000fe400078ec0ff */
[----:B------:R-:W-:Y:S01]  /*0880*/  SHF.R.U32.HI R14, RZ, 0x4, R14 ;  /* 0x00000004ff0e7819 */ /* 0x000fe2000001160e */
[----:B------:R-:W0:Y:S01]  /*0890*/  LDC.64 R6, c[0x0][0x218] ;  /* 0x00008600ff067b82 */ /* 0x000e220000000a00 */
[----:B------:R-:W-:Y:S01]  /*08a0*/  SHF.R.U32.HI R15, RZ, 0x4, R15 ;  /* 0x00000004ff0f7819 */ /* 0x000fe2000001160f */
[----:B------:R-:W2:Y:S01]  /*08b0*/  LDS.128 R8, [R8] ;  /* 0x0000000008087984 */ /* 0x000ea20000000c00 */
[----:B-1----:R-:W-:Y:S01]  /*08c0*/  VIADD R13, R12, UR4 ;  /* 0x000000040c0d7c36 */ /* 0x002fe20008000000 */
[----:B------:R-:W-:Y:S02]  /*08d0*/  LOP3.LUT R14, R14, 0xb0, RZ, 0xc0, !PT ;  /* 0x000000b00e0e7812 */ /* 0x000fe400078ec0ff */
[----:B------:R-:W-:Y:S01]  /*08e0*/  LOP3.LUT R15, R15, 0xf0, RZ, 0xc0, !PT ;  /* 0x000000f00f0f7812 */ /* 0x000fe200078ec0ff */
[----:B------:R-:W-:-:S02]  /*08f0*/  IMAD R20, R2, 0x4, R13 ;  /* 0x0000000402147824 */ /* 0x000fc400078e020d */
[----:B------:R-:W-:Y:S01]  /*0900*/  VIADD R13, R14, UR4 ;  /* 0x000000040e0d7c36 */ /* 0x000fe20008000000 */
[----:B------:R-:W-:-:S03]  /*0910*/  IADD3 R15, R15, UR4, RZ ;  /* 0x000000040f0f7c10 */ /* 0x000fc6000fffe0ff */
[C---:B------:R-:W-:Y:S01]  /*0920*/  IMAD R16, R2.reuse, 0x4, R13 ;  /* 0x0000000402107824 */ /* 0x040fe200078e020d */
[----:B------:R-:W-:Y:S01]  /*0930*/  SHF.R.S32.HI R3, RZ, 0x7, R3 ;  /* 0x00000007ff037819 */ /* 0x000fe20000011403 */
[----:B------:R-:W-:Y:S01]  /*0940*/  IMAD R15, R2, 0x4, R15 ;  /* 0x00000004020f7824 */ /* 0x000fe200078e020f */
[----:B------:R-:W1:Y:S01]  /*0950*/  LDS.128 R20, [R20+0x1000] ;  /* 0x0010000014147984 */ /* 0x000e620000000c00 */
[----:B------:R-:W-:-:S03]  /*0960*/  LOP3.LUT R27, R5, R0, RZ, 0xfc, !PT ;  /* 0x00000000051b7212 */ /* 0x000fc600078efcff */
[----:B------:R-:W3:Y:S01]  /*0970*/  LDS.128 R16, [R16+0x2000] ;  /* 0x0020000010107984 */ /* 0x000ee20000000c00 */
[----:B------:R-:W-:Y:S01]  /*0980*/  IMAD R2, R3, 0x480, R4 ;  /* 0x0000048003027824 */ /* 0x000fe200078e0204 */
[C---:B------:R-:W-:Y:S02]  /*0990*/  ISETP.GE.AND P0, PT, R27.reuse, 0x9, PT ;  /* 0x000000091b00780c */ /* 0x040fe40003f06270 */
[----:B------:R-:W4:Y:S01]  /*09a0*/  LDS.128 R12, [R15+0x3000] ;  /* 0x003000000f0c7984 */ /* 0x000f220000000c00 */
[----:B------:R-:W-:-:S04]  /*09b0*/  IMAD R3, R27, 0x80, R2 ;  /* 0x000000801b037824 */ /* 0x000fc800078e0202 */
[----:B0-----:R-:W-:Y:S01]  /*09c0*/  IMAD.WIDE R24, R3, 0x4, R6 ;  /* 0x0000000403187825 */ /* 0x001fe200078e0206 */
[C---:B------:R-:W-:Y:S02]  /*09d0*/  LOP3.LUT R29, R27.reuse, 0x4, RZ, 0xfc, !PT ;  /* 0x000000041b1d7812 */ /* 0x040fe400078efcff */
[----:B------:R-:W-:-:S03]  /*09e0*/  LOP3.LUT R27, R27, 0x8, RZ, 0xfc, !PT ;  /* 0x000000081b1b7812 */ /* 0x000fc600078efcff */
[----:B--2---:R0:W-:Y:S01]  /*09f0*/  @!P0 STG.E.128 desc[UR6][R24.64], R8 ;  /* 0x0000000818008986 */ /* 0x0041e2000c101d06 */
[----:B------:R-:W-:Y:S02]  /*0a00*/  ISETP.GE.AND P1, PT, R29, 0x9, PT ;  /* 0x000000091d00780c */ /* 0x000fe40003f26270 */
[----:B------:R-:W-:Y:S02]  /*0a10*/  ISETP.GE.AND P2, PT, R27, 0x9, PT ;  /* 0x000000091b00780c */ /* 0x000fe40003f46270 */
[----:B------:R-:W-:Y:S01]  /*0a20*/  LEA R0, R29, R2, 0x7 ;  /* 0x000000021d007211 */ /* 0x000fe200078e38ff */
[----:B0-----:R-:W0:Y:S01]  /*0a30*/  LDC.64 R24, c[0x0][0x220] ;  /* 0x00008800ff187b82 */ /* 0x001e220000000a00 */
[----:B------:R-:W-:Y:S02]  /*0a40*/  IMAD R2, R27, 0x80, R2 ;  /* 0x000000801b027824 */ /* 0x000fe400078e0202 */
[----:B------:R-:W-:Y:S02]  /*0a50*/  VIADD R27, R3, 0x600 ;  /* 0x00000600031b7836 */ /* 0x000fe40000000000 */
[----:B------:R-:W-:-:S04]  /*0a60*/  IMAD.WIDE R28, R0, 0x4, R6 ;  /* 0x00000004001c7825 */ /* 0x000fc800078e0206 */
[--C-:B------:R-:W-:Y:S01]  /*0a70*/  IMAD.WIDE R4, R2, 0x4, R6.reuse ;  /* 0x0000000402047825 */ /* 0x100fe200078e0206 */
[----:B-1----:R-:W-:Y:S03]  /*0a80*/  @!P1 STG.E.128 desc[UR6][R28.64], R20 ;  /* 0x000000141c009986 */ /* 0x002fe6000c101d06 */
[----:B------:R-:W-:Y:S01]  /*0a90*/  IMAD.WIDE R6, R27, 0x4, R6 ;  /* 0x000000041b067825 */ /* 0x000fe200078e0206 */
[----:B---3--:R0:W-:Y:S04]  /*0aa0*/  @!P2 STG.E.128 desc[UR6][R4.64], R16 ;  /* 0x000000100400a986 */ /* 0x0081e8000c101d06 */
[----:B----4-:R1:W-:Y:S01]  /*0ab0*/  @!P3 STG.E.128 desc[UR6][R6.64], R12 ;  /* 0x0000000c0600b986 */ /* 0x0103e2000c101d06 */
[----:B0-----:R-:W-:-:S04]  /*0ac0*/  IMAD.WIDE R4, R3, 0x4, R24 ;  /* 0x0000000403047825 */ /* 0x001fc800078e0218 */
[--C-:B-1----:R-:W-:Y:S01]  /*0ad0*/  IMAD.WIDE R6, R0, 0x4, R24.reuse ;  /* 0x0000000400067825 */ /* 0x102fe200078e0218 */
[----:B------:R0:W-:Y:S03]  /*0ae0*/  @!P0 STG.E.128 desc[UR6][R4.64], R8 ;  /* 0x0000000804008986 */ /* 0x0001e6000c101d06 */
[--C-:B------:R-:W-:Y:S01]  /*0af0*/  IMAD.WIDE R2, R2, 0x4, R24.reuse ;  /* 0x0000000402027825 */ /* 0x100fe200078e0218 */
[----:B------:R0:W-:Y:S04]  /*0b00*/  @!P1 STG.E.128 desc[UR6][R6.64], R20 ;  /* 0x0000001406009986 */ /* 0x0001e8000c101d06 */
[----:B------:R0:W-:Y:S01]  /*0b10*/  @!P2 STG.E.128 desc[UR6][R2.64], R16 ;  /* 0x000000100200a986 */ /* 0x0001e2000c101d06 */
[----:B------:R-:W-:Y:S01]  /*0b20*/  IMAD.WIDE R24, R27, 0x4, R24 ;  /* 0x000000041b187825 */ /* 0x000fe200078e0218 */
[----:B0-----:R-:W-:Y:S06]  /*0b30*/  @P3 EXIT ;  /* 0x000000000000394d */ /* 0x001fec0003800000 */
[----:B------:R-:W-:Y:S01]  /*0b40*/  STG.E.128 desc[UR6][R24.64], R12 ;  /* 0x0000000c18007986 */ /* 0x000fe2000c101d06 */
[----:B------:R-:W-:Y:S05]  /*0b50*/  EXIT ;  /* 0x000000000000794d */ /* 0x000fea0003800000 */
.L_x_0:
[----:B------:R-:W-:-:S00]  /*0b60*/  BRA `(.L_x_0) ;  /* 0xfffffffc00fc7947 */ /* 0x000fc0000383ffff */
[----:B------:R-:W-:-:S00]  /*0b70*/  NOP ;  /* 0x0000000000007918 */ /* 0x000fc00000000000 */
        /* <DEDUP_REMOVED lines=8> */
.L_x_1:


//--------------------- .nv.shared.triton_poi_fused_convolution_max_pool2d_with_indices_relu_4 --------------------------
	.section	.nv.shared.triton_poi_fused_convolution_max_pool2d_with_indices_relu_4,"aw",@nobits
	.sectionflags	@""
	.align	16
	.zero		1024


//--------------------- .nv.constant0.triton_poi_fused_convolution_max_pool2d_with_indices_relu_4 --------------------------
	.section	.nv.constant0.triton_poi_fused_convolution_max_pool2d_with_indices_relu_4,"a",@progbits
	.sectionflags	@""
	.align	4
.nv.constant0.triton_poi_fused_convolution_max_pool2d_with_indices_relu_4:
	.zero		560
